//
// Generated by NVIDIA NVVM Compiler
//
// Compiler Build ID: CL-29190527
// Cuda compilation tools, release 11.1, V11.1.105
// Based on LLVM 3.4svn
//

.version 7.1
.target sm_80
.address_size 64

	// .globl	Fused_Reshape_OneHot_split_BroadcastTo_inplace_assign_builder_Cast_fusion_Cas_more_parallel_11647837741807136428_kernel0
// _ZZ120Fused_Reshape_OneHot_split_BroadcastTo_inplace_assign_builder_Cast_fusion_Cas_more_parallel_11647837741807136428_kernel0E19total_shared_memory has been demoted

.visible .entry Fused_Reshape_OneHot_split_BroadcastTo_inplace_assign_builder_Cast_fusion_Cas_more_parallel_11647837741807136428_kernel0(
	.param .u64 Fused_Reshape_OneHot_split_BroadcastTo_inplace_assign_builder_Cast_fusion_Cas_more_parallel_11647837741807136428_kernel0_param_0,
	.param .u64 Fused_Reshape_OneHot_split_BroadcastTo_inplace_assign_builder_Cast_fusion_Cas_more_parallel_11647837741807136428_kernel0_param_1,
	.param .u64 Fused_Reshape_OneHot_split_BroadcastTo_inplace_assign_builder_Cast_fusion_Cas_more_parallel_11647837741807136428_kernel0_param_2,
	.param .u64 Fused_Reshape_OneHot_split_BroadcastTo_inplace_assign_builder_Cast_fusion_Cas_more_parallel_11647837741807136428_kernel0_param_3,
	.param .u64 Fused_Reshape_OneHot_split_BroadcastTo_inplace_assign_builder_Cast_fusion_Cas_more_parallel_11647837741807136428_kernel0_param_4,
	.param .u64 Fused_Reshape_OneHot_split_BroadcastTo_inplace_assign_builder_Cast_fusion_Cas_more_parallel_11647837741807136428_kernel0_param_5,
	.param .u64 Fused_Reshape_OneHot_split_BroadcastTo_inplace_assign_builder_Cast_fusion_Cas_more_parallel_11647837741807136428_kernel0_param_6,
	.param .u64 Fused_Reshape_OneHot_split_BroadcastTo_inplace_assign_builder_Cast_fusion_Cas_more_parallel_11647837741807136428_kernel0_param_7,
	.param .u64 Fused_Reshape_OneHot_split_BroadcastTo_inplace_assign_builder_Cast_fusion_Cas_more_parallel_11647837741807136428_kernel0_param_8,
	.param .u64 Fused_Reshape_OneHot_split_BroadcastTo_inplace_assign_builder_Cast_fusion_Cas_more_parallel_11647837741807136428_kernel0_param_9,
	.param .u64 Fused_Reshape_OneHot_split_BroadcastTo_inplace_assign_builder_Cast_fusion_Cas_more_parallel_11647837741807136428_kernel0_param_10,
	.param .u64 Fused_Reshape_OneHot_split_BroadcastTo_inplace_assign_builder_Cast_fusion_Cas_more_parallel_11647837741807136428_kernel0_param_11,
	.param .u64 Fused_Reshape_OneHot_split_BroadcastTo_inplace_assign_builder_Cast_fusion_Cas_more_parallel_11647837741807136428_kernel0_param_12
)
{
	.reg .pred 	%p<16>;
	.reg .b16 	%rs<21>;
	.reg .f32 	%f<48>;
	.reg .b32 	%r<100>;
	.reg .b64 	%rd<55>;
	// demoted variable
	.shared .align 4 .b8 _ZZ120Fused_Reshape_OneHot_split_BroadcastTo_inplace_assign_builder_Cast_fusion_Cas_more_parallel_11647837741807136428_kernel0E19total_shared_memory[16];

	ld.param.u64 	%rd3, [Fused_Reshape_OneHot_split_BroadcastTo_inplace_assign_builder_Cast_fusion_Cas_more_parallel_11647837741807136428_kernel0_param_0];
	ld.param.u64 	%rd4, [Fused_Reshape_OneHot_split_BroadcastTo_inplace_assign_builder_Cast_fusion_Cas_more_parallel_11647837741807136428_kernel0_param_1];
	ld.param.u64 	%rd5, [Fused_Reshape_OneHot_split_BroadcastTo_inplace_assign_builder_Cast_fusion_Cas_more_parallel_11647837741807136428_kernel0_param_2];
	ld.param.u64 	%rd6, [Fused_Reshape_OneHot_split_BroadcastTo_inplace_assign_builder_Cast_fusion_Cas_more_parallel_11647837741807136428_kernel0_param_3];
	ld.param.u64 	%rd7, [Fused_Reshape_OneHot_split_BroadcastTo_inplace_assign_builder_Cast_fusion_Cas_more_parallel_11647837741807136428_kernel0_param_4];
	ld.param.u64 	%rd8, [Fused_Reshape_OneHot_split_BroadcastTo_inplace_assign_builder_Cast_fusion_Cas_more_parallel_11647837741807136428_kernel0_param_5];
	ld.param.u64 	%rd9, [Fused_Reshape_OneHot_split_BroadcastTo_inplace_assign_builder_Cast_fusion_Cas_more_parallel_11647837741807136428_kernel0_param_6];
	ld.param.u64 	%rd15, [Fused_Reshape_OneHot_split_BroadcastTo_inplace_assign_builder_Cast_fusion_Cas_more_parallel_11647837741807136428_kernel0_param_7];
	ld.param.u64 	%rd10, [Fused_Reshape_OneHot_split_BroadcastTo_inplace_assign_builder_Cast_fusion_Cas_more_parallel_11647837741807136428_kernel0_param_8];
	ld.param.u64 	%rd11, [Fused_Reshape_OneHot_split_BroadcastTo_inplace_assign_builder_Cast_fusion_Cas_more_parallel_11647837741807136428_kernel0_param_9];
	ld.param.u64 	%rd12, [Fused_Reshape_OneHot_split_BroadcastTo_inplace_assign_builder_Cast_fusion_Cas_more_parallel_11647837741807136428_kernel0_param_10];
	ld.param.u64 	%rd13, [Fused_Reshape_OneHot_split_BroadcastTo_inplace_assign_builder_Cast_fusion_Cas_more_parallel_11647837741807136428_kernel0_param_11];
	ld.param.u64 	%rd14, [Fused_Reshape_OneHot_split_BroadcastTo_inplace_assign_builder_Cast_fusion_Cas_more_parallel_11647837741807136428_kernel0_param_12];
	cvta.to.global.u64 	%rd1, %rd15;
	mov.u32 	%r1, %ctaid.x;
	setp.lt.s32	%p1, %r1, 503808;
	mov.u32 	%r2, %tid.x;
	@%p1 bra 	BB0_16;
	bra.uni 	BB0_1;

BB0_16:
	setp.gt.s32	%p10, %r2, 3;
	@%p10 bra 	BB0_18;

	mul.hi.s32 	%r74, %r1, 1676084799;
	shr.u32 	%r75, %r74, 31;
	shr.s32 	%r76, %r74, 4;
	add.s32 	%r77, %r76, %r75;
	shl.b32 	%r78, %r77, 2;
	add.s32 	%r79, %r78, %r2;
	cvta.to.global.u64 	%rd49, %rd3;
	mul.wide.s32 	%rd50, %r79, 4;
	add.s64 	%rd51, %rd49, %rd50;
	ld.global.nc.u32 	%r80, [%rd51];
	shl.b32 	%r81, %r2, 2;
	mov.u32 	%r82, _ZZ120Fused_Reshape_OneHot_split_BroadcastTo_inplace_assign_builder_Cast_fusion_Cas_more_parallel_11647837741807136428_kernel0E19total_shared_memory;
	add.s32 	%r83, %r82, %r81;
	st.shared.u32 	[%r83], %r80;

BB0_18:
	bar.sync 	0;
	mul.hi.s32 	%r84, %r1, 1676084799;
	shr.u32 	%r85, %r84, 31;
	shr.u32 	%r86, %r84, 4;
	add.s32 	%r87, %r86, %r85;
	mul.lo.s32 	%r88, %r87, 41;
	sub.s32 	%r89, %r1, %r88;
	shl.b32 	%r90, %r89, 10;
	add.s32 	%r6, %r90, %r2;
	setp.gt.s32	%p11, %r6, 41278;
	@%p11 bra 	BB0_20;

	shr.s32 	%r93, %r84, 4;
	add.s32 	%r94, %r93, %r85;
	ld.shared.u32 	%r95, [_ZZ120Fused_Reshape_OneHot_split_BroadcastTo_inplace_assign_builder_Cast_fusion_Cas_more_parallel_11647837741807136428_kernel0E19total_shared_memory];
	setp.eq.s32	%p12, %r95, %r6;
	selp.f32	%f44, 0f3F666666, 0f362293EB, %p12;
	mad.lo.s32 	%r96, %r94, 165116, %r6;
	cvta.to.global.u64 	%rd52, %rd9;
	mul.wide.s32 	%rd53, %r96, 4;
	add.s64 	%rd54, %rd52, %rd53;
	st.global.f32 	[%rd54], %f44;
	ld.shared.u32 	%r97, [_ZZ120Fused_Reshape_OneHot_split_BroadcastTo_inplace_assign_builder_Cast_fusion_Cas_more_parallel_11647837741807136428_kernel0E19total_shared_memory+4];
	setp.eq.s32	%p13, %r97, %r6;
	selp.f32	%f45, 0f3F666666, 0f362293EB, %p13;
	st.global.f32 	[%rd54+165116], %f45;
	ld.shared.u32 	%r98, [_ZZ120Fused_Reshape_OneHot_split_BroadcastTo_inplace_assign_builder_Cast_fusion_Cas_more_parallel_11647837741807136428_kernel0E19total_shared_memory+8];
	setp.eq.s32	%p14, %r98, %r6;
	selp.f32	%f46, 0f3F666666, 0f362293EB, %p14;
	st.global.f32 	[%rd54+330232], %f46;
	ld.shared.u32 	%r99, [_ZZ120Fused_Reshape_OneHot_split_BroadcastTo_inplace_assign_builder_Cast_fusion_Cas_more_parallel_11647837741807136428_kernel0E19total_shared_memory+12];
	setp.eq.s32	%p15, %r99, %r6;
	selp.f32	%f47, 0f3F666666, 0f362293EB, %p15;
	st.global.f32 	[%rd54+495348], %f47;

BB0_20:
	bar.sync 	0;
	bra.uni 	BB0_21;

BB0_1:
	setp.lt.s32	%p2, %r1, 505098;
	@%p2 bra 	BB0_11;
	bra.uni 	BB0_2;

BB0_11:
	setp.gt.s32	%p7, %r2, 511;
	@%p7 bra 	BB0_21;

	setp.lt.s32	%p8, %r1, 505097;
	shr.s32 	%r59, %r2, 31;
	shr.u32 	%r60, %r59, 23;
	add.s32 	%r61, %r2, %r60;
	and.b32  	%r62, %r61, 1073741312;
	sub.s32 	%r63, %r2, %r62;
	shl.b32 	%r5, %r63, 2;
	@%p8 bra 	BB0_15;
	bra.uni 	BB0_13;

BB0_15:
	add.s32 	%r65, %r1, -503808;
	mul.hi.s32 	%r66, %r65, 1704669191;
	shr.u32 	%r67, %r66, 31;
	shr.u32 	%r68, %r66, 9;
	add.s32 	%r69, %r68, %r67;
	mul.lo.s32 	%r70, %r69, 1290;
	sub.s32 	%r71, %r65, %r70;
	shl.b32 	%r72, %r71, 14;
	add.s32 	%r73, %r72, %r5;
	mul.wide.s32 	%rd47, %r73, 4;
	add.s64 	%rd48, %rd1, %rd47;
	mov.f32 	%f43, 0f00000000;
	st.global.v4.f32 	[%rd48], {%f43, %f43, %f43, %f43};
	st.global.v4.f32 	[%rd48+8192], {%f43, %f43, %f43, %f43};
	st.global.v4.f32 	[%rd48+16384], {%f43, %f43, %f43, %f43};
	st.global.v4.f32 	[%rd48+24576], {%f43, %f43, %f43, %f43};
	st.global.v4.f32 	[%rd48+32768], {%f43, %f43, %f43, %f43};
	st.global.v4.f32 	[%rd48+40960], {%f43, %f43, %f43, %f43};
	st.global.v4.f32 	[%rd48+49152], {%f43, %f43, %f43, %f43};
	st.global.v4.f32 	[%rd48+57344], {%f43, %f43, %f43, %f43};
	bra.uni 	BB0_21;

BB0_2:
	setp.lt.s32	%p3, %r1, 505610;
	shl.b32 	%r7, %r2, 2;
	shl.b32 	%r8, %r1, 12;
	add.s32 	%r3, %r7, %r8;
	shr.s32 	%r9, %r2, 31;
	shr.u32 	%r10, %r9, 22;
	add.s32 	%r11, %r2, %r10;
	and.b32  	%r12, %r11, 1073740800;
	sub.s32 	%r13, %r2, %r12;
	shl.b32 	%r4, %r13, 2;
	@%p3 bra 	BB0_10;
	bra.uni 	BB0_3;

BB0_10:
	add.s32 	%r50, %r3, -2068881408;
	cvta.to.global.u64 	%rd40, %rd4;
	mul.wide.s32 	%rd41, %r50, 4;
	add.s64 	%rd42, %rd40, %rd41;
	ld.global.nc.v4.f32 	{%f37, %f38, %f39, %f40}, [%rd42];
	add.s32 	%r51, %r1, -505098;
	shr.s32 	%r52, %r51, 31;
	shr.u32 	%r53, %r52, 23;
	add.s32 	%r54, %r51, %r53;
	and.b32  	%r55, %r54, 1048064;
	sub.s32 	%r56, %r51, %r55;
	shl.b32 	%r57, %r56, 12;
	add.s32 	%r58, %r4, %r57;
	cvta.to.global.u64 	%rd43, %rd10;
	mul.wide.s32 	%rd44, %r58, 2;
	add.s64 	%rd45, %rd43, %rd44;
	// inline asm
	{  cvt.rn.f16.f32 %rs20, %f40;}

	// inline asm
	// inline asm
	{  cvt.rn.f16.f32 %rs19, %f39;}

	// inline asm
	// inline asm
	{  cvt.rn.f16.f32 %rs18, %f38;}

	// inline asm
	// inline asm
	{  cvt.rn.f16.f32 %rs17, %f37;}

	// inline asm
	st.global.v4.u16 	[%rd45], {%rs17, %rs18, %rs19, %rs20};
	bra.uni 	BB0_21;

BB0_3:
	setp.lt.s32	%p4, %r1, 506122;
	@%p4 bra 	BB0_9;
	bra.uni 	BB0_4;

BB0_9:
	add.s32 	%r41, %r3, -2070978560;
	cvta.to.global.u64 	%rd34, %rd5;
	mul.wide.s32 	%rd35, %r41, 4;
	add.s64 	%rd36, %rd34, %rd35;
	ld.global.nc.v4.f32 	{%f29, %f30, %f31, %f32}, [%rd36];
	add.s32 	%r42, %r1, -505610;
	shr.s32 	%r43, %r42, 31;
	shr.u32 	%r44, %r43, 23;
	add.s32 	%r45, %r42, %r44;
	and.b32  	%r46, %r45, 1048064;
	sub.s32 	%r47, %r42, %r46;
	shl.b32 	%r48, %r47, 12;
	add.s32 	%r49, %r4, %r48;
	cvta.to.global.u64 	%rd37, %rd11;
	mul.wide.s32 	%rd38, %r49, 2;
	add.s64 	%rd39, %rd37, %rd38;
	// inline asm
	{  cvt.rn.f16.f32 %rs16, %f32;}

	// inline asm
	// inline asm
	{  cvt.rn.f16.f32 %rs15, %f31;}

	// inline asm
	// inline asm
	{  cvt.rn.f16.f32 %rs14, %f30;}

	// inline asm
	// inline asm
	{  cvt.rn.f16.f32 %rs13, %f29;}

	// inline asm
	st.global.v4.u16 	[%rd39], {%rs13, %rs14, %rs15, %rs16};
	bra.uni 	BB0_21;

BB0_13:
	add.s32 	%r64, %r5, 21118976;
	mul.wide.s32 	%rd46, %r64, 4;
	add.s64 	%rd2, %rd1, %rd46;
	mov.f32 	%f41, 0f00000000;
	st.global.v4.f32 	[%rd2], {%f41, %f41, %f41, %f41};
	st.global.v4.f32 	[%rd2+8192], {%f41, %f41, %f41, %f41};
	st.global.v4.f32 	[%rd2+16384], {%f41, %f41, %f41, %f41};
	st.global.v4.f32 	[%rd2+24576], {%f41, %f41, %f41, %f41};
	st.global.v4.f32 	[%rd2+32768], {%f41, %f41, %f41, %f41};
	st.global.v4.f32 	[%rd2+40960], {%f41, %f41, %f41, %f41};
	st.global.v4.f32 	[%rd2+49152], {%f41, %f41, %f41, %f41};
	setp.gt.s32	%p9, %r2, 383;
	@%p9 bra 	BB0_21;

	st.global.v4.f32 	[%rd2+57344], {%f41, %f41, %f41, %f41};
	bra.uni 	BB0_21;

BB0_4:
	setp.lt.s32	%p5, %r1, 506634;
	@%p5 bra 	BB0_8;
	bra.uni 	BB0_5;

BB0_8:
	add.s32 	%r32, %r3, -2073075712;
	cvta.to.global.u64 	%rd28, %rd6;
	mul.wide.s32 	%rd29, %r32, 4;
	add.s64 	%rd30, %rd28, %rd29;
	ld.global.nc.v4.f32 	{%f21, %f22, %f23, %f24}, [%rd30];
	add.s32 	%r33, %r1, -506122;
	shr.s32 	%r34, %r33, 31;
	shr.u32 	%r35, %r34, 23;
	add.s32 	%r36, %r33, %r35;
	and.b32  	%r37, %r36, 1048064;
	sub.s32 	%r38, %r33, %r37;
	shl.b32 	%r39, %r38, 12;
	add.s32 	%r40, %r4, %r39;
	cvta.to.global.u64 	%rd31, %rd12;
	mul.wide.s32 	%rd32, %r40, 2;
	add.s64 	%rd33, %rd31, %rd32;
	// inline asm
	{  cvt.rn.f16.f32 %rs12, %f24;}

	// inline asm
	// inline asm
	{  cvt.rn.f16.f32 %rs11, %f23;}

	// inline asm
	// inline asm
	{  cvt.rn.f16.f32 %rs10, %f22;}

	// inline asm
	// inline asm
	{  cvt.rn.f16.f32 %rs9, %f21;}

	// inline asm
	st.global.v4.u16 	[%rd33], {%rs9, %rs10, %rs11, %rs12};
	bra.uni 	BB0_21;

BB0_5:
	setp.lt.s32	%p6, %r1, 507146;
	@%p6 bra 	BB0_7;
	bra.uni 	BB0_6;

BB0_7:
	add.s32 	%r23, %r3, -2075172864;
	cvta.to.global.u64 	%rd22, %rd7;
	mul.wide.s32 	%rd23, %r23, 4;
	add.s64 	%rd24, %rd22, %rd23;
	ld.global.nc.v4.f32 	{%f13, %f14, %f15, %f16}, [%rd24];
	add.s32 	%r24, %r1, -506634;
	shr.s32 	%r25, %r24, 31;
	shr.u32 	%r26, %r25, 23;
	add.s32 	%r27, %r24, %r26;
	and.b32  	%r28, %r27, 1048064;
	sub.s32 	%r29, %r24, %r28;
	shl.b32 	%r30, %r29, 12;
	add.s32 	%r31, %r4, %r30;
	cvta.to.global.u64 	%rd25, %rd13;
	mul.wide.s32 	%rd26, %r31, 2;
	add.s64 	%rd27, %rd25, %rd26;
	// inline asm
	{  cvt.rn.f16.f32 %rs8, %f16;}

	// inline asm
	// inline asm
	{  cvt.rn.f16.f32 %rs7, %f15;}

	// inline asm
	// inline asm
	{  cvt.rn.f16.f32 %rs6, %f14;}

	// inline asm
	// inline asm
	{  cvt.rn.f16.f32 %rs5, %f13;}

	// inline asm
	st.global.v4.u16 	[%rd27], {%rs5, %rs6, %rs7, %rs8};
	bra.uni 	BB0_21;

BB0_6:
	add.s32 	%r14, %r3, -2077270016;
	cvta.to.global.u64 	%rd16, %rd8;
	mul.wide.s32 	%rd17, %r14, 4;
	add.s64 	%rd18, %rd16, %rd17;
	ld.global.nc.v4.f32 	{%f5, %f6, %f7, %f8}, [%rd18];
	add.s32 	%r15, %r1, -507146;
	shr.s32 	%r16, %r15, 31;
	shr.u32 	%r17, %r16, 23;
	add.s32 	%r18, %r15, %r17;
	and.b32  	%r19, %r18, 1048064;
	sub.s32 	%r20, %r15, %r19;
	shl.b32 	%r21, %r20, 12;
	add.s32 	%r22, %r4, %r21;
	cvta.to.global.u64 	%rd19, %rd14;
	mul.wide.s32 	%rd20, %r22, 2;
	add.s64 	%rd21, %rd19, %rd20;
	// inline asm
	{  cvt.rn.f16.f32 %rs4, %f8;}

	// inline asm
	// inline asm
	{  cvt.rn.f16.f32 %rs3, %f7;}

	// inline asm
	// inline asm
	{  cvt.rn.f16.f32 %rs2, %f6;}

	// inline asm
	// inline asm
	{  cvt.rn.f16.f32 %rs1, %f5;}

	// inline asm
	st.global.v4.u16 	[%rd21], {%rs1, %rs2, %rs3, %rs4};

BB0_21:
	ret;
}




// ===== COMPILED SASS (sm_100) =====

	.target	sm_100

	.elftype	@"ET_EXEC"


//--------------------- .note.nv.tkinfo           --------------------------
	.section	.note.nv.tkinfo,"",@"SHT_NOTE"
	.sectionflags	@"SHF_NOTE_NV_TKINFO"
	.tkinfo
        /*0018*/ 	.word	0x00000002
        /*0030*/ 	.string	""
        /*0030*/ 	.string	"ptxas"
        /*0030*/ 	.string	"Cuda compilation tools, release 13.0, V13.0.88"
        /*0030*/ 	.string	"Build cuda_13.0.r13.0/compiler.36424714_0"
        /*0030*/ 	.string	"-arch sm_100 "



//--------------------- .note.nv.cuinfo           --------------------------
	.section	.note.nv.cuinfo,"",@"SHT_NOTE"
	.sectionflags	@"SHF_NOTE_NV_CUINFO"
        /*0018*/ 	.short	0x0002
        /*001a*/ 	.short	0x0050
        /*001c*/ 	.short	0x0082
	.zero		2


//--------------------- .nv.info                  --------------------------
	.section	.nv.info,"",@"SHT_CUDA_INFO"
	.align	4


	//----- nvinfo : EIATTR_REGCOUNT
	.align		4
        /*0000*/ 	.byte	0x04, 0x2f
        /*0002*/ 	.short	(.L_1 - .L_0)
	.align		4
.L_0:
        /*0004*/ 	.word	index@(Fused_Reshape_OneHot_split_BroadcastTo_inplace_assign_builder_Cast_fusion_Cas_more_parallel_11647837741807136428_kernel0)
        /*0008*/ 	.word	0x0000000e


	//----- nvinfo : EIATTR_FRAME_SIZE
	.align		4
.L_1:
        /*000c*/ 	.byte	0x04, 0x11
        /*000e*/ 	.short	(.L_3 - .L_2)
	.align		4
.L_2:
        /*0010*/ 	.word	index@(Fused_Reshape_OneHot_split_BroadcastTo_inplace_assign_builder_Cast_fusion_Cas_more_parallel_11647837741807136428_kernel0)
        /*0014*/ 	.word	0x00000000


	//----- nvinfo : EIATTR_MIN_STACK_SIZE
	.align		4
.L_3:
        /*0018*/ 	.byte	0x04, 0x12
        /*001a*/ 	.short	(.L_5 - .L_4)
	.align		4
.L_4:
        /*001c*/ 	.word	index@(Fused_Reshape_OneHot_split_BroadcastTo_inplace_assign_builder_Cast_fusion_Cas_more_parallel_11647837741807136428_kernel0)
        /*0020*/ 	.word	0x00000000
.L_5:


//--------------------- .nv.compat                --------------------------
	.section	.nv.compat,"",@"SHT_CUDA_COMPAT_INFO"
	.align	4
        /*0000*/ 	.byte	0x02, 0x09, 0x00, 0x00, 0x02, 0x02, 0x01, 0x00, 0x02, 0x05, 0x05, 0x00, 0x03, 0x07, 0x01, 0x01
        /*0010*/ 	.byte	0x02, 0x03, 0x00, 0x00, 0x02, 0x06, 0x01, 0x00, 0x04, 0x0b, 0x08, 0x00, 0x09, 0x00, 0x00, 0x00
        /*0020*/ 	.byte	0x00, 0x00, 0x00, 0x00


//--------------------- .nv.info.Fused_Reshape_OneHot_split_BroadcastTo_inplace_assign_builder_Cast_fusion_Cas_more_parallel_11647837741807136428_kernel0 --------------------------
	.section	.nv.info.Fused_Reshape_OneHot_split_BroadcastTo_inplace_assign_builder_Cast_fusion_Cas_more_parallel_11647837741807136428_kernel0,"",@"SHT_CUDA_INFO"
	.sectionflags	@""
	.align	4


	//----- nvinfo : EIATTR_CUDA_API_VERSION
	.align		4
        /*0000*/ 	.byte	0x04, 0x37
        /*0002*/ 	.short	(.L_7 - .L_6)
.L_6:
        /*0004*/ 	.word	0x00000082


	//----- nvinfo : EIATTR_KPARAM_INFO
	.align		4
.L_7:
        /*0008*/ 	.byte	0x04, 0x17
        /*000a*/ 	.short	(.L_9 - .L_8)
.L_8:
        /*000c*/ 	.word	0x00000000
        /*0010*/ 	.short	0x000c
        /*0012*/ 	.short	0x0060
        /*0014*/ 	.byte	0x00, 0xf0, 0x21, 0x00


	//----- nvinfo : EIATTR_KPARAM_INFO
	.align		4
.L_9:
        /*0018*/ 	.byte	0x04, 0x17
        /*001a*/ 	.short	(.L_11 - .L_10)
.L_10:
        /*001c*/ 	.word	0x00000000
        /*0020*/ 	.short	0x000b
        /*0022*/ 	.short	0x0058
        /*0024*/ 	.byte	0x00, 0xf0, 0x21, 0x00


	//----- nvinfo : EIATTR_KPARAM_INFO
	.align		4
.L_11:
        /*0028*/ 	.byte	0x04, 0x17
        /*002a*/ 	.short	(.L_13 - .L_12)
.L_12:
        /*002c*/ 	.word	0x00000000
        /*0030*/ 	.short	0x000a
        /*0032*/ 	.short	0x0050
        /*0034*/ 	.byte	0x00, 0xf0, 0x21, 0x00


	//----- nvinfo : EIATTR_KPARAM_INFO
	.align		4
.L_13:
        /*0038*/ 	.byte	0x04, 0x17
        /*003a*/ 	.short	(.L_15 - .L_14)
.L_14:
        /*003c*/ 	.word	0x00000000
        /*0040*/ 	.short	0x0009
        /*0042*/ 	.short	0x0048
        /*0044*/ 	.byte	0x00, 0xf0, 0x21, 0x00


	//----- nvinfo : EIATTR_KPARAM_INFO
	.align		4
.L_15:
        /*0048*/ 	.byte	0x04, 0x17
        /*004a*/ 	.short	(.L_17 - .L_16)
.L_16:
        /*004c*/ 	.word	0x00000000
        /*0050*/ 	.short	0x0008
        /*0052*/ 	.short	0x0040
        /*0054*/ 	.byte	0x00, 0xf0, 0x21, 0x00


	//----- nvinfo : EIATTR_KPARAM_INFO
	.align		4
.L_17:
        /*0058*/ 	.byte	0x04, 0x17
        /*005a*/ 	.short	(.L_19 - .L_18)
.L_18:
        /*005c*/ 	.word	0x00000000
        /*0060*/ 	.short	0x0007
        /*0062*/ 	.short	0x0038
        /*0064*/ 	.byte	0x00, 0xf0, 0x21, 0x00


	//----- nvinfo : EIATTR_KPARAM_INFO
	.align		4
.L_19:
        /*0068*/ 	.byte	0x04, 0x17
        /*006a*/ 	.short	(.L_21 - .L_20)
.L_20:
        /*006c*/ 	.word	0x00000000
        /*0070*/ 	.short	0x0006
        /*0072*/ 	.short	0x0030
        /*0074*/ 	.byte	0x00, 0xf0, 0x21, 0x00


	//----- nvinfo : EIATTR_KPARAM_INFO
	.align		4
.L_21:
        /*0078*/ 	.byte	0x04, 0x17
        /*007a*/ 	.short	(.L_23 - .L_22)
.L_22:
        /*007c*/ 	.word	0x00000000
        /*0080*/ 	.short	0x0005
        /*0082*/ 	.short	0x0028
        /*0084*/ 	.byte	0x00, 0xf0, 0x21, 0x00


	//----- nvinfo : EIATTR_KPARAM_INFO
	.align		4
.L_23:
        /*0088*/ 	.byte	0x04, 0x17
        /*008a*/ 	.short	(.L_25 - .L_24)
.L_24:
        /*008c*/ 	.word	0x00000000
        /*0090*/ 	.short	0x0004
        /*0092*/ 	.short	0x0020
        /*0094*/ 	.byte	0x00, 0xf0, 0x21, 0x00


	//----- nvinfo : EIATTR_KPARAM_INFO
	.align		4
.L_25:
        /*0098*/ 	.byte	0x04, 0x17
        /*009a*/ 	.short	(.L_27 - .L_26)
.L_26:
        /*009c*/ 	.word	0x00000000
        /*00a0*/ 	.short	0x0003
        /*00a2*/ 	.short	0x0018
        /*00a4*/ 	.byte	0x00, 0xf0, 0x21, 0x00


	//----- nvinfo : EIATTR_KPARAM_INFO
	.align		4
.L_27:
        /*00a8*/ 	.byte	0x04, 0x17
        /*00aa*/ 	.short	(.L_29 - .L_28)
.L_28:
        /*00ac*/ 	.word	0x00000000
        /*00b0*/ 	.short	0x0002
        /*00b2*/ 	.short	0x0010
        /*00b4*/ 	.byte	0x00, 0xf0, 0x21, 0x00


	//----- nvinfo : EIATTR_KPARAM_INFO
	.align		4
.L_29:
        /*00b8*/ 	.byte	0x04, 0x17
        /*00ba*/ 	.short	(.L_31 - .L_30)
.L_30:
        /*00bc*/ 	.word	0x00000000
        /*00c0*/ 	.short	0x0001
        /*00c2*/ 	.short	0x0008
        /*00c4*/ 	.byte	0x00, 0xf0, 0x21, 0x00


	//----- nvinfo : EIATTR_KPARAM_INFO
	.align		4
.L_31:
        /*00c8*/ 	.byte	0x04, 0x17
        /*00ca*/ 	.short	(.L_33 - .L_32)
.L_32:
        /*00cc*/ 	.word	0x00000000
        /*00d0*/ 	.short	0x0000
        /*00d2*/ 	.short	0x0000
        /*00d4*/ 	.byte	0x00, 0xf0, 0x21, 0x00


	//----- nvinfo : EIATTR_SPARSE_MMA_MASK
	.align		4
.L_33:
        /*00d8*/ 	.byte	0x03, 0x50
        /*00da*/ 	.short	0x0000


	//----- nvinfo : EIATTR_MAXREG_COUNT
	.align		4
        /*00dc*/ 	.byte	0x03, 0x1b
        /*00de*/ 	.short	0x00ff


	//----- nvinfo : EIATTR_NUM_BARRIERS
	.align		4
        /*00e0*/ 	.byte	0x02, 0x4c
        /*00e2*/ 	.byte	0x01
	.zero		1


	//----- nvinfo : EIATTR_MERCURY_ISA_VERSION
	.align		4
        /*00e4*/ 	.byte	0x03, 0x5f
        /*00e6*/ 	.short	0x0101


	//----- nvinfo : EIATTR_VRC_CTA_INIT_COUNT
	.align		4
        /*00e8*/ 	.byte	0x02, 0x4a
	.zero		1
	.zero		1


	//----- nvinfo : EIATTR_EXIT_INSTR_OFFSETS
	.align		4
        /*00ec*/ 	.byte	0x04, 0x1c
        /*00ee*/ 	.short	(.L_35 - .L_34)


	//   ....[0]....
.L_34:
        /*00f0*/ 	.word	0x00000260


	//   ....[1]....
        /*00f4*/ 	.word	0x00000360


	//   ....[2]....
        /*00f8*/ 	.word	0x00000460


	//   ....[3]....
        /*00fc*/ 	.word	0x00000560


	//   ....[4]....
        /*0100*/ 	.word	0x00000660


	//   ....[5]....
        /*0104*/ 	.word	0x00000680


	//   ....[6]....
        /*0108*/ 	.word	0x000007b0


	//   ....[7]....
        /*010c*/ 	.word	0x000007d0


	//   ....[8]....
        /*0110*/ 	.word	0x000008e0


	//   ....[9]....
        /*0114*/ 	.word	0x00000ba0


	//----- nvinfo : EIATTR_CRS_STACK_SIZE
	.align		4
.L_35:
        /*0118*/ 	.byte	0x04, 0x1e
        /*011a*/ 	.short	(.L_37 - .L_36)
.L_36:
        /*011c*/ 	.word	0x00000000


	//----- nvinfo : EIATTR_CBANK_PARAM_SIZE
	.align		4
.L_37:
        /*0120*/ 	.byte	0x03, 0x19
        /*0122*/ 	.short	0x0068


	//----- nvinfo : EIATTR_PARAM_CBANK
	.align		4
        /*0124*/ 	.byte	0x04, 0x0a
        /*0126*/ 	.short	(.L_39 - .L_38)
	.align		4
.L_38:
        /*0128*/ 	.word	index@(.nv.constant0.Fused_Reshape_OneHot_split_BroadcastTo_inplace_assign_builder_Cast_fusion_Cas_more_parallel_11647837741807136428_kernel0)
        /*012c*/ 	.short	0x0380
        /*012e*/ 	.short	0x0068


	//----- nvinfo : EIATTR_SW_WAR
	.align		4
.L_39:
        /*0130*/ 	.byte	0x04, 0x36
        /*0132*/ 	.short	(.L_41 - .L_40)
.L_40:
        /*0134*/ 	.word	0x00000008
.L_41:


//--------------------- .nv.callgraph             --------------------------
	.section	.nv.callgraph,"",@"SHT_CUDA_CALLGRAPH"
	.align	4
	.sectionentsize	8
	.align		4
        /*0000*/ 	.word	0x00000000
	.align		4
        /*0004*/ 	.word	0xffffffff
	.align		4
        /*0008*/ 	.word	0x00000000
	.align		4
        /*000c*/ 	.word	0xfffffffe
	.align		4
        /*0010*/ 	.word	0x00000000
	.align		4
        /*0014*/ 	.word	0xfffffffd
	.align		4
        /*0018*/ 	.word	0x00000000
	.align		4
        /*001c*/ 	.word	0xfffffffc


//--------------------- .text.Fused_Reshape_OneHot_split_BroadcastTo_inplace_assign_builder_Cast_fusion_Cas_more_parallel_11647837741807136428_kernel0 --------------------------
	.section	.text.Fused_Reshape_OneHot_split_BroadcastTo_inplace_assign_builder_Cast_fusion_Cas_more_parallel_11647837741807136428_kernel0,"ax",@progbits
	.align	128
        .global         Fused_Reshape_OneHot_split_BroadcastTo_inplace_assign_builder_Cast_fusion_Cas_more_parallel_11647837741807136428_kernel0
        .type           Fused_Reshape_OneHot_split_BroadcastTo_inplace_assign_builder_Cast_fusion_Cas_more_parallel_11647837741807136428_kernel0,@function
        .size           Fused_Reshape_OneHot_split_BroadcastTo_inplace_assign_builder_Cast_fusion_Cas_more_parallel_11647837741807136428_kernel0,(.L_x_10 - Fused_Reshape_OneHot_split_BroadcastTo_inplace_assign_builder_Cast_fusion_Cas_more_parallel_11647837741807136428_kernel0)
        .other          Fused_Reshape_OneHot_split_BroadcastTo_inplace_assign_builder_Cast_fusion_Cas_more_parallel_11647837741807136428_kernel0,@"STO_CUDA_ENTRY STV_DEFAULT"
Fused_Reshape_OneHot_split_BroadcastTo_inplace_assign_builder_Cast_fusion_Cas_more_parallel_11647837741807136428_kernel0:
.text.Fused_Reshape_OneHot_split_BroadcastTo_inplace_assign_builder_Cast_fusion_Cas_more_parallel_11647837741807136428_kernel0:
[----:B------:R-:W-:Y:S01]  /*0000*/  LDC R1, c[0x0][0x37c] ;  /* 0x0000df00ff017b82 */ /* 0x000fe20000000800 */
[----:B------:R-:W0:Y:S01]  /*0010*/  S2R R0, SR_CTAID.X ;  /* 0x0000000000007919 */ /* 0x000e220000002500 */
[----:B------:R-:W1:Y:S01]  /*0020*/  LDCU.64 UR6, c[0x0][0x358] ;  /* 0x00006b00ff0677ac */ /* 0x000e620008000a00 */
[----:B------:R-:W2:Y:S01]  /*0030*/  S2R R3, SR_TID.X ;  /* 0x0000000000037919 */ /* 0x000ea20000002100 */
[----:B0-----:R-:W-:-:S13]  /*0040*/  ISETP.GE.AND P0, PT, R0, 0x7b000, PT ;  /* 0x0007b0000000780c */ /* 0x001fda0003f06270 */
[----:B-12---:R-:W-:Y:S05]  /*0050*/  @!P0 BRA `(.L_x_0) ;  /* 0x0000000800248947 */ /* 0x006fea0003800000 */
[----:B------:R-:W-:-:S13]  /*0060*/  ISETP.GE.AND P0, PT, R0, 0x7b50a, PT ;  /* 0x0007b50a0000780c */ /* 0x000fda0003f06270 */
[----:B------:R-:W-:Y:S05]  /*0070*/  @!P0 BRA `(.L_x_1) ;  /* 0x00000004007c8947 */ /* 0x000fea0003800000 */
[--C-:B------:R-:W-:Y:S01]  /*0080*/  SHF.R.S32.HI R2, RZ, 0x1f, R3.reuse ;  /* 0x0000001fff027819 */ /* 0x100fe20000011403 */
[C---:B------:R-:W-:Y:S01]  /*0090*/  IMAD R4, R0.reuse, 0x400, R3 ;  /* 0x0000040000047824 */ /* 0x040fe200078e0203 */
[----:B------:R-:W-:Y:S02]  /*00a0*/  ISETP.GE.AND P0, PT, R0, 0x7b70a, PT ;  /* 0x0007b70a0000780c */ /* 0x000fe40003f06270 */
[----:B------:R-:W-:-:S04]  /*00b0*/  LEA.HI R2, R2, R3, RZ, 0xa ;  /* 0x0000000302027211 */ /* 0x000fc800078f50ff */
[----:B------:R-:W-:-:S05]  /*00c0*/  LOP3.LUT R2, R2, 0x3ffffc00, RZ, 0xc0, !PT ;  /* 0x3ffffc0002027812 */ /* 0x000fca00078ec0ff */
[----:B------:R-:W-:Y:S02]  /*00d0*/  IMAD.IADD R2, R3, 0x1, -R2 ;  /* 0x0000000103027824 */ /* 0x000fe400078e0a02 */
[----:B------:R-:W-:Y:S02]  /*00e0*/  IMAD.SHL.U32 R3, R4, 0x4, RZ ;  /* 0x0000000404037824 */ /* 0x000fe400078e00ff */
[----:B------:R-:W-:Y:S01]  /*00f0*/  IMAD.SHL.U32 R2, R2, 0x4, RZ ;  /* 0x0000000402027824 */ /* 0x000fe200078e00ff */
[----:B------:R-:W-:Y:S06]  /*0100*/  @!P0 BRA `(.L_x_2) ;  /* 0x0000000400188947 */ /* 0x000fec0003800000 */
[----:B------:R-:W-:-:S13]  /*0110*/  ISETP.GE.AND P0, PT, R0, 0x7b90a, PT ;  /* 0x0007b90a0000780c */ /* 0x000fda0003f06270 */
[----:B------:R-:W-:Y:S05]  /*0120*/  @!P0 BRA `(.L_x_3) ;  /* 0x0000000000d08947 */ /* 0x000fea0003800000 */
[----:B------:R-:W-:-:S13]  /*0130*/  ISETP.GE.AND P0, PT, R0, 0x7bb0a, PT ;  /* 0x0007bb0a0000780c */ /* 0x000fda0003f06270 */
[----:B------:R-:W-:Y:S05]  /*0140*/  @!P0 BRA `(.L_x_4) ;  /* 0x0000000000888947 */ /* 0x000fea0003800000 */
[----:B------:R-:W-:-:S13]  /*0150*/  ISETP.GE.AND P0, PT, R0, 0x7bd0a, PT ;  /* 0x0007bd0a0000780c */ /* 0x000fda0003f06270 */
[----:B------:R-:W-:Y:S05]  /*0160*/  @!P0 BRA `(.L_x_5) ;  /* 0x0000000000408947 */ /* 0x000fea0003800000 */
[----:B------:R-:W0:Y:S01]  /*0170*/  LDC.64 R4, c[0x0][0x3a8] ;  /* 0x0000ea00ff047b82 */ /* 0x000e220000000a00 */
[----:B------:R-:W-:Y:S02]  /*0180*/  VIADD R3, R3, 0x842f6000 ;  /* 0x842f600003037836 */ /* 0x000fe40000000000 */
[----:B------:R-:W-:-:S05]  /*0190*/  VIADD R0, R0, 0xfff842f6 ;  /* 0xfff842f600007836 */ /* 0x000fca0000000000 */
[----:B------:R-:W1:Y:S01]  /*01a0*/  LDC.64 R8, c[0x0][0x3e0] ;  /* 0x0000f800ff087b82 */ /* 0x000e620000000a00 */
[----:B0-----:R-:W-:-:S06]  /*01b0*/  IMAD.WIDE R4, R3, 0x4, R4 ;  /* 0x0000000403047825 */ /* 0x001fcc00078e0204 */
[----:B------:R-:W2:Y:S01]  /*01c0*/  LDG.E.128.CONSTANT R4, desc[UR6][R4.64] ;  /* 0x0000000604047981 */ /* 0x000ea2000c1e9d00 */
[----:B------:R-:W-:-:S04]  /*01d0*/  SHF.R.S32.HI R3, RZ, 0x1f, R0 ;  /* 0x0000001fff037819 */ /* 0x000fc80000011400 */
[----:B------:R-:W-:-:S04]  /*01e0*/  LEA.HI R3, R3, R0, RZ, 0x9 ;  /* 0x0000000003037211 */ /* 0x000fc800078f48ff */
[----:B------:R-:W-:-:S05]  /*01f0*/  LOP3.LUT R3, R3, 0xffe00, RZ, 0xc0, !PT ;  /* 0x000ffe0003037812 */ /* 0x000fca00078ec0ff */
[----:B------:R-:W-:-:S04]  /*0200*/  IMAD.IADD R3, R0, 0x1, -R3 ;  /* 0x0000000100037824 */ /* 0x000fc800078e0a03 */
[----:B------:R-:W-:-:S04]  /*0210*/  IMAD R3, R3, 0x1000, R2 ;  /* 0x0000100003037824 */ /* 0x000fc800078e0202 */
[----:B-1----:R-:W-:Y:S01]  /*0220*/  IMAD.WIDE R2, R3, 0x2, R8 ;  /* 0x0000000203027825 */ /* 0x002fe200078e0208 */
[----:B--2---:R-:W-:Y:S02]  /*0230*/  F2FP.F16.F32.PACK_AB R10, R5, R4 ;  /* 0x00000004050a723e */ /* 0x004fe400000000ff */
[----:B------:R-:W-:-:S05]  /*0240*/  F2FP.F16.F32.PACK_AB R11, R7, R6 ;  /* 0x00000006070b723e */ /* 0x000fca00000000ff */
[----:B------:R-:W-:Y:S01]  /*0250*/  STG.E.64 desc[UR6][R2.64], R10 ;  /* 0x0000000a02007986 */ /* 0x000fe2000c101b06 */
[----:B------:R-:W-:Y:S05]  /*0260*/  EXIT ;  /* 0x000000000000794d */ /* 0x000fea0003800000 */
.L_x_5:
        /* <DEDUP_REMOVED lines=16> */
.L_x_4:
        /* <DEDUP_REMOVED lines=16> */
.L_x_3:
        /* <DEDUP_REMOVED lines=16> */
.L_x_2:
        /* <DEDUP_REMOVED lines=16> */
.L_x_1:
[----:B------:R-:W-:-:S13]  /*0670*/  ISETP.GT.AND P0, PT, R3, 0x1ff, PT ;  /* 0x000001ff0300780c */ /* 0x000fda0003f04270 */
[----:B------:R-:W-:Y:S05]  /*0680*/  @P0 EXIT ;  /* 0x000000000000094d */ /* 0x000fea0003800000 */
[----:B------:R-:W-:Y:S02]  /*0690*/  SHF.R.S32.HI R2, RZ, 0x1f, R3 ;  /* 0x0000001fff027819 */ /* 0x000fe40000011403 */
[----:B------:R-:W-:Y:S02]  /*06a0*/  ISETP.GE.AND P0, PT, R0, 0x7b509, PT ;  /* 0x0007b5090000780c */ /* 0x000fe40003f06270 */
[----:B------:R-:W-:-:S04]  /*06b0*/  LEA.HI R2, R2, R3, RZ, 0x9 ;  /* 0x0000000302027211 */ /* 0x000fc800078f48ff */
[----:B------:R-:W-:-:S05]  /*06c0*/  LOP3.LUT R2, R2, 0x3ffffe00, RZ, 0xc0, !PT ;  /* 0x3ffffe0002027812 */ /* 0x000fca00078ec0ff */
[----:B------:R-:W-:-:S04]  /*06d0*/  IMAD.IADD R2, R3, 0x1, -R2 ;  /* 0x0000000103027824 */ /* 0x000fc800078e0a02 */
[----:B------:R-:W-:Y:S01]  /*06e0*/  IMAD.SHL.U32 R6, R2, 0x4, RZ ;  /* 0x0000000402067824 */ /* 0x000fe200078e00ff */
[----:B------:R-:W-:Y:S06]  /*06f0*/  @!P0 BRA `(.L_x_6) ;  /* 0x0000000000388947 */ /* 0x000fec0003800000 */
[----:B------:R-:W0:Y:S01]  /*0700*/  LDC.64 R4, c[0x0][0x3b8] ;  /* 0x0000ee00ff047b82 */ /* 0x000e220000000a00 */
[----:B------:R-:W-:Y:S01]  /*0710*/  ISETP.GT.AND P0, PT, R3, 0x17f, PT ;  /* 0x0000017f0300780c */ /* 0x000fe20003f04270 */
[----:B------:R-:W-:-:S04]  /*0720*/  VIADD R7, R6, 0x1424000 ;  /* 0x0142400006077836 */ /* 0x000fc80000000000 */
[----:B0-----:R-:W-:-:S05]  /*0730*/  IMAD.WIDE R4, R7, 0x4, R4 ;  /* 0x0000000407047825 */ /* 0x001fca00078e0204 */
[----:B------:R0:W-:Y:S04]  /*0740*/  STG.E.128 desc[UR6][R4.64], RZ ;  /* 0x000000ff04007986 */ /* 0x0001e8000c101d06 */
[----:B------:R0:W-:Y:S04]  /*0750*/  STG.E.128 desc[UR6][R4.64+0x2000], RZ ;  /* 0x002000ff04007986 */ /* 0x0001e8000c101d06 */
[----:B------:R0:W-:Y:S04]  /*0760*/  STG.E.128 desc[UR6][R4.64+0x4000], RZ ;  /* 0x004000ff04007986 */ /* 0x0001e8000c101d06 */
[----:B------:R0:W-:Y:S04]  /*0770*/  STG.E.128 desc[UR6][R4.64+0x6000], RZ ;  /* 0x006000ff04007986 */ /* 0x0001e8000c101d06 */
[----:B------:R0:W-:Y:S04]  /*0780*/  STG.E.128 desc[UR6][R4.64+0x8000], RZ ;  /* 0x008000ff04007986 */ /* 0x0001e8000c101d06 */
[----:B------:R0:W-:Y:S04]  /*0790*/  STG.E.128 desc[UR6][R4.64+0xa000], RZ ;  /* 0x00a000ff04007986 */ /* 0x0001e8000c101d06 */
[----:B------:R0:W-:Y:S01]  /*07a0*/  STG.E.128 desc[UR6][R4.64+0xc000], RZ ;  /* 0x00c000ff04007986 */ /* 0x0001e2000c101d06 */
[----:B------:R-:W-:Y:S05]  /*07b0*/  @P0 EXIT ;  /* 0x000000000000094d */ /* 0x000fea0003800000 */
[----:B------:R-:W-:Y:S01]  /*07c0*/  STG.E.128 desc[UR6][R4.64+0xe000], RZ ;  /* 0x00e000ff04007986 */ /* 0x000fe2000c101d06 */
[----:B------:R-:W-:Y:S05]  /*07d0*/  EXIT ;  /* 0x000000000000794d */ /* 0x000fea0003800000 */
.L_x_6:
[----:B------:R-:W-:Y:S01]  /*07e0*/  VIADD R0, R0, 0xfff85000 ;  /* 0xfff8500000007836 */ /* 0x000fe20000000000 */
[----:B------:R-:W0:Y:S03]  /*07f0*/  LDC.64 R2, c[0x0][0x3b8] ;  /* 0x0000ee00ff027b82 */ /* 0x000e260000000a00 */
[----:B------:R-:W-:-:S05]  /*0800*/  IMAD.HI R4, R0, 0x659b3007, RZ ;  /* 0x659b300700047827 */ /* 0x000fca00078e02ff */
[----:B------:R-:W-:-:S04]  /*0810*/  SHF.R.U32.HI R5, RZ, 0x1f, R4 ;  /* 0x0000001fff057819 */ /* 0x000fc80000011604 */
[----:B------:R-:W-:-:S05]  /*0820*/  LEA.HI R5, R4, R5, RZ, 0x17 ;  /* 0x0000000504057211 */ /* 0x000fca00078fb8ff */
[----:B------:R-:W-:-:S04]  /*0830*/  IMAD R5, R5, -0x50a, R0 ;  /* 0xfffffaf605057824 */ /* 0x000fc800078e0200 */
[----:B------:R-:W-:-:S04]  /*0840*/  IMAD R5, R5, 0x4000, R6 ;  /* 0x0000400005057824 */ /* 0x000fc800078e0206 */
[----:B0-----:R-:W-:-:S05]  /*0850*/  IMAD.WIDE R2, R5, 0x4, R2 ;  /* 0x0000000405027825 */ /* 0x001fca00078e0202 */
[----:B------:R-:W-:Y:S04]  /*0860*/  STG.E.128 desc[UR6][R2.64], RZ ;  /* 0x000000ff02007986 */ /* 0x000fe8000c101d06 */
[----:B------:R-:W-:Y:S04]  /*0870*/  STG.E.128 desc[UR6][R2.64+0x2000], RZ ;  /* 0x002000ff02007986 */ /* 0x000fe8000c101d06 */
[----:B------:R-:W-:Y:S04]  /*0880*/  STG.E.128 desc[UR6][R2.64+0x4000], RZ ;  /* 0x004000ff02007986 */ /* 0x000fe8000c101d06 */
[----:B------:R-:W-:Y:S04]  /*0890*/  STG.E.128 desc[UR6][R2.64+0x6000], RZ ;  /* 0x006000ff02007986 */ /* 0x000fe8000c101d06 */
[----:B------:R-:W-:Y:S04]  /*08a0*/  STG.E.128 desc[UR6][R2.64+0x8000], RZ ;  /* 0x008000ff02007986 */ /* 0x000fe8000c101d06 */
[----:B------:R-:W-:Y:S04]  /*08b0*/  STG.E.128 desc[UR6][R2.64+0xa000], RZ ;  /* 0x00a000ff02007986 */ /* 0x000fe8000c101d06 */
[----:B------:R-:W-:Y:S04]  /*08c0*/  STG.E.128 desc[UR6][R2.64+0xc000], RZ ;  /* 0x00c000ff02007986 */ /* 0x000fe8000c101d06 */
[----:B------:R-:W-:Y:S01]  /*08d0*/  STG.E.128 desc[UR6][R2.64+0xe000], RZ ;  /* 0x00e000ff02007986 */ /* 0x000fe2000c101d06 */
[----:B------:R-:W-:Y:S05]  /*08e0*/  EXIT ;  /* 0x000000000000794d */ /* 0x000fea0003800000 */
.L_x_0:
[----:B------:R-:W-:Y:S01]  /*08f0*/  ISETP.GT.AND P0, PT, R3, 0x3, PT ;  /* 0x000000030300780c */ /* 0x000fe20003f04270 */
[----:B------:R-:W-:-:S05]  /*0900*/  IMAD.HI R8, R0, 0x63e7063f, RZ ;  /* 0x63e7063f00087827 */ /* 0x000fca00078e02ff */
[----:B------:R-:W-:-:S07]  /*0910*/  SHF.R.U32.HI R9, RZ, 0x1f, R8 ;  /* 0x0000001fff097819 */ /* 0x000fce0000011608 */
[----:B------:R-:W0:Y:S01]  /*0920*/  @!P0 LDC.64 R4, c[0x0][0x380] ;  /* 0x0000e000ff048b82 */ /* 0x000e220000000a00 */
[----:B------:R-:W-:-:S05]  /*0930*/  @!P0 LEA.HI.SX32 R2, R8, R9, 0x1c ;  /* 0x0000000908028211 */ /* 0x000fca00078fe2ff */
[----:B------:R-:W-:-:S04]  /*0940*/  @!P0 IMAD R7, R2, 0x4, R3 ;  /* 0x0000000402078824 */ /* 0x000fc800078e0203 */
[----:B0-----:R-:W-:-:S06]  /*0950*/  @!P0 IMAD.WIDE R4, R7, 0x4, R4 ;  /* 0x0000000407048825 */ /* 0x001fcc00078e0204 */
[----:B------:R-:W2:Y:S01]  /*0960*/  @!P0 LDG.E.CONSTANT R4, desc[UR6][R4.64] ;  /* 0x0000000604048981 */ /* 0x000ea2000c1e9900 */
[----:B------:R-:W-:Y:S01]  /*0970*/  LEA.HI R7, R8, R9, RZ, 0x1c ;  /* 0x0000000908077211 */ /* 0x000fe200078fe0ff */
[----:B------:R-:W-:Y:S01]  /*0980*/  BSSY.RECONVERGENT B0, `(.L_x_7) ;  /* 0x0000020000007945 */ /* 0x000fe20003800200 */
[----:B------:R-:W0:Y:S03]  /*0990*/  @!P0 S2R R11, SR_CgaCtaId ;  /* 0x00000000000b8919 */ /* 0x000e260000008800 */
[----:B------:R-:W-:Y:S01]  /*09a0*/  IMAD R2, R7, -0x29, R0 ;  /* 0xffffffd707027824 */ /* 0x000fe200078e0200 */
[----:B------:R-:W-:-:S03]  /*09b0*/  @!P0 MOV R0, 0x400 ;  /* 0x0000040000008802 */ /* 0x000fc60000000f00 */
[----:B------:R-:W-:-:S05]  /*09c0*/  IMAD R10, R2, 0x400, R3 ;  /* 0x00000400020a7824 */ /* 0x000fca00078e0203 */
[----:B------:R-:W-:Y:S02]  /*09d0*/  ISETP.GT.AND P1, PT, R10, 0xa13e, PT ;  /* 0x0000a13e0a00780c */ /* 0x000fe40003f24270 */
[----:B0-----:R-:W-:-:S05]  /*09e0*/  @!P0 LEA R0, R11, R0, 0x18 ;  /* 0x000000000b008211 */ /* 0x001fca00078ec0ff */
[----:B------:R-:W-:-:S05]  /*09f0*/  @!P0 IMAD R3, R3, 0x4, R0 ;  /* 0x0000000403038824 */ /* 0x000fca00078e0200 */
[----:B--2---:R0:W-:Y:S01]  /*0a00*/  @!P0 STS [R3], R4 ;  /* 0x0000000403008388 */ /* 0x0041e20000000800 */
[----:B------:R-:W-:Y:S06]  /*0a10*/  BAR.SYNC.DEFER_BLOCKING 0x0 ;  /* 0x0000000000007b1d */ /* 0x000fec0000010000 */
[----:B------:R-:W-:Y:S05]  /*0a20*/  @P1 BRA `(.L_x_8) ;  /* 0x0000000000541947 */ /* 0x000fea0003800000 */
[----:B------:R-:W1:Y:S01]  /*0a30*/  S2UR UR5, SR_CgaCtaId ;  /* 0x00000000000579c3 */ /* 0x000e620000008800 */
[----:B------:R-:W-:Y:S01]  /*0a40*/  UMOV UR4, 0x400 ;  /* 0x0000040000047882 */ /* 0x000fe20000000000 */
[----:B------:R-:W-:Y:S01]  /*0a50*/  LEA.HI.SX32 R9, R8, R9, 0x1c ;  /* 0x0000000908097211 */ /* 0x000fe200078fe2ff */
[----:B------:R-:W-:-:S05]  /*0a60*/  IMAD.MOV.U32 R11, RZ, RZ, 0x3f666666 ;  /* 0x3f666666ff0b7424 */ /* 0x000fca00078e00ff */
[----:B0-----:R-:W0:Y:S01]  /*0a70*/  LDC.64 R2, c[0x0][0x3b0] ;  /* 0x0000ec00ff027b82 */ /* 0x001e220000000a00 */
[----:B-1----:R-:W-:-:S09]  /*0a80*/  ULEA UR4, UR5, UR4, 0x18 ;  /* 0x0000000405047291 */ /* 0x002fd2000f8ec0ff */
[----:B------:R-:W1:Y:S02]  /*0a90*/  LDS.128 R4, [UR4] ;  /* 0x00000004ff047984 */ /* 0x000e640008000c00 */
[-C--:B-1----:R-:W-:Y:S01]  /*0aa0*/  ISETP.NE.AND P1, PT, R5, R10.reuse, PT ;  /* 0x0000000a0500720c */ /* 0x082fe20003f25270 */
[----:B------:R-:W-:Y:S01]  /*0ab0*/  IMAD R5, R9, 0x284fc, R10 ;  /* 0x000284fc09057824 */ /* 0x000fe200078e020a */
[-C--:B------:R-:W-:Y:S02]  /*0ac0*/  ISETP.NE.AND P0, PT, R4, R10.reuse, PT ;  /* 0x0000000a0400720c */ /* 0x080fe40003f05270 */
[-C--:B------:R-:W-:Y:S01]  /*0ad0*/  ISETP.NE.AND P2, PT, R6, R10.reuse, PT ;  /* 0x0000000a0600720c */ /* 0x080fe20003f45270 */
[----:B0-----:R-:W-:Y:S01]  /*0ae0*/  IMAD.WIDE R2, R5, 0x4, R2 ;  /* 0x0000000405027825 */ /* 0x001fe200078e0202 */
[----:B------:R-:W-:Y:S02]  /*0af0*/  ISETP.NE.AND P3, PT, R7, R10, PT ;  /* 0x0000000a0700720c */ /* 0x000fe40003f65270 */
[----:B------:R-:W-:-:S02]  /*0b00*/  FSEL R5, R11, 2.4225980723713291809e-06, !P0 ;  /* 0x362293eb0b057808 */ /* 0x000fc40004000000 */
[C---:B------:R-:W-:Y:S02]  /*0b10*/  FSEL R7, R11.reuse, 2.4225980723713291809e-06, !P1 ;  /* 0x362293eb0b077808 */ /* 0x040fe40004800000 */
[C---:B------:R-:W-:Y:S01]  /*0b20*/  FSEL R9, R11.reuse, 2.4225980723713291809e-06, !P2 ;  /* 0x362293eb0b097808 */ /* 0x040fe20005000000 */
[----:B------:R1:W-:Y:S01]  /*0b30*/  STG.E desc[UR6][R2.64], R5 ;  /* 0x0000000502007986 */ /* 0x0003e2000c101906 */
[----:B------:R-:W-:-:S03]  /*0b40*/  FSEL R11, R11, 2.4225980723713291809e-06, !P3 ;  /* 0x362293eb0b0b7808 */ /* 0x000fc60005800000 */
[----:B------:R1:W-:Y:S04]  /*0b50*/  STG.E desc[UR6][R2.64+0x284fc], R7 ;  /* 0x0284fc0702007986 */ /* 0x0003e8000c101906 */
[----:B------:R1:W-:Y:S04]  /*0b60*/  STG.E desc[UR6][R2.64+0x509f8], R9 ;  /* 0x0509f80902007986 */ /* 0x0003e8000c101906 */
[----:B------:R1:W-:Y:S02]  /*0b70*/  STG.E desc[UR6][R2.64+0x78ef4], R11 ;  /* 0x078ef40b02007986 */ /* 0x0003e4000c101906 */
.L_x_8:
[----:B------:R-:W-:Y:S05]  /*0b80*/  BSYNC.RECONVERGENT B0 ;  /* 0x0000000000007941 */ /* 0x000fea0003800200 */
.L_x_7:
[----:B------:R-:W-:Y:S06]  /*0b90*/  BAR.SYNC.DEFER_BLOCKING 0x0 ;  /* 0x0000000000007b1d */ /* 0x000fec0000010000 */
[----:B------:R-:W-:Y:S05]  /*0ba0*/  EXIT ;  /* 0x000000000000794d */ /* 0x000fea0003800000 */
.L_x_9:
[----:B------:R-:W-:-:S00]  /*0bb0*/  BRA `(.L_x_9) ;  /* 0xfffffffc00fc7947 */ /* 0x000fc0000383ffff */
[----:B------:R-:W-:-:S00]  /*0bc0*/  NOP ;  /* 0x0000000000007918 */ /* 0x000fc00000000000 */
        /* <DEDUP_REMOVED lines=11> */
.L_x_10:


//--------------------- .nv.shared.Fused_Reshape_OneHot_split_BroadcastTo_inplace_assign_builder_Cast_fusion_Cas_more_parallel_11647837741807136428_kernel0 --------------------------
	.section	.nv.shared.Fused_Reshape_OneHot_split_BroadcastTo_inplace_assign_builder_Cast_fusion_Cas_more_parallel_11647837741807136428_kernel0,"aw",@nobits
	.sectionflags	@""
	.align	4
.nv.shared.Fused_Reshape_OneHot_split_BroadcastTo_inplace_assign_builder_Cast_fusion_Cas_more_parallel_11647837741807136428_kernel0:
	.zero		1040


//--------------------- .nv.shared.reserved.0     --------------------------
	.section	.nv.shared.reserved.0,"aw",@nobits
	.weak		__nv_reservedSMEM_offset_0_alias
	.size		__nv_reservedSMEM_offset_0_alias, 0, 64
	.other		__nv_reservedSMEM_offset_0_alias,@"STO_CUDA_RESERVED_SHARED STV_DEFAULT"
__nv_reservedSMEM_offset_0_alias:
	.zero		0
	.zero		64


//--------------------- .nv.constant0.Fused_Reshape_OneHot_split_BroadcastTo_inplace_assign_builder_Cast_fusion_Cas_more_parallel_11647837741807136428_kernel0 --------------------------
	.section	.nv.constant0.Fused_Reshape_OneHot_split_BroadcastTo_inplace_assign_builder_Cast_fusion_Cas_more_parallel_11647837741807136428_kernel0,"a",@progbits
	.sectionflags	@""
	.align	4
.nv.constant0.Fused_Reshape_OneHot_split_BroadcastTo_inplace_assign_builder_Cast_fusion_Cas_more_parallel_11647837741807136428_kernel0:
	.zero		1000


//--------------------- SYMBOLS --------------------------

	.type		.nv.reservedSmem.offset0,@object
	.size		.nv.reservedSmem.offset0,0x4
	.type		.nv.reservedSmem.cap,@object
	.size		.nv.reservedSmem.cap,0x4
